	.headerflags	@"EF_CUDA_TEXMODE_UNIFIED EF_CUDA_64BIT_ADDRESS EF_CUDA_ACCELERATORS EF_CUDA_SM90 EF_CUDA_VIRTUAL_SM(EF_CUDA_SM90)"
	.elftype	@"ET_EXEC"


//--------------------- .nv.info                  --------------------------
	.section	.nv.info,"",@"SHT_CUDA_INFO"
	.align	4


	//----- nvinfo : EIATTR_REGCOUNT
	.align		4
        /*0000*/ 	.byte	0x04, 0x2f
        /*0002*/ 	.short	(.L_1 - .L_0)
	.align		4
.L_0:
        /*0004*/ 	.word	index@(triton_poi_fused_add_cat_mul_relu_sigmoid_28)
        /*0008*/ 	.word	0x00000020


	//----- nvinfo : EIATTR_MIN_STACK_SIZE
	.align		4
.L_1:
        /*000c*/ 	.byte	0x04, 0x12
        /*000e*/ 	.short	(.L_3 - .L_2)
	.align		4
.L_2:
        /*0010*/ 	.word	index@(triton_poi_fused_add_cat_mul_relu_sigmoid_28)
        /*0014*/ 	.word	0x00000000


	//----- nvinfo : EIATTR_FRAME_SIZE
	.align		4
.L_3:
        /*0018*/ 	.byte	0x04, 0x11
        /*001a*/ 	.short	(.L_5 - .L_4)
	.align		4
.L_4:
        /*001c*/ 	.word	index@(triton_poi_fused_add_cat_mul_relu_sigmoid_28)
        /*0020*/ 	.word	0x00000000


	//----- nvinfo : EIATTR_MIN_STACK_SIZE
	.align		4
.L_5:
        /*0024*/ 	.byte	0x04, 0x12
        /*0026*/ 	.short	(.L_7 - .L_6)
	.align		4
.L_6:
        /*0028*/ 	.word	index@(triton_poi_fused_add_cat_mul_relu_sigmoid_28)
        /*002c*/ 	.word	0x00000000
.L_7:


//--------------------- .nv.info.triton_poi_fused_add_cat_mul_relu_sigmoid_28 --------------------------
	.section	.nv.info.triton_poi_fused_add_cat_mul_relu_sigmoid_28,"",@"SHT_CUDA_INFO"
	.sectionflags	@""
	.align	4


	//----- nvinfo : EIATTR_CUDA_API_VERSION
	.align		4
        /*0000*/ 	.byte	0x04, 0x37
        /*0002*/ 	.short	(.L_9 - .L_8)
.L_8:
        /*0004*/ 	.word	0x0000007c


	//----- nvinfo : EIATTR_KPARAM_INFO
	.align		4
.L_9:
        /*0008*/ 	.byte	0x04, 0x17
        /*000a*/ 	.short	(.L_11 - .L_10)
.L_10:
        /*000c*/ 	.word	0x00000000
        /*0010*/ 	.short	0x0007
        /*0012*/ 	.short	0x0038
        /*0014*/ 	.byte	0x00, 0xf0, 0x11, 0x00


	//----- nvinfo : EIATTR_KPARAM_INFO
	.align		4
.L_11:
        /*0018*/ 	.byte	0x04, 0x17
        /*001a*/ 	.short	(.L_13 - .L_12)
.L_12:
        /*001c*/ 	.word	0x00000000
        /*0020*/ 	.short	0x0006
        /*0022*/ 	.short	0x0030
        /*0024*/ 	.byte	0x00, 0xf4, 0x21, 0x00


	//----- nvinfo : EIATTR_KPARAM_INFO
	.align		4
.L_13:
        /*0028*/ 	.byte	0x04, 0x17
        /*002a*/ 	.short	(.L_15 - .L_14)
.L_14:
        /*002c*/ 	.word	0x00000000
        /*0030*/ 	.short	0x0005
        /*0032*/ 	.short	0x0028
        /*0034*/ 	.byte	0x00, 0xf4, 0x21, 0x00


	//----- nvinfo : EIATTR_KPARAM_INFO
	.align		4
.L_15:
        /*0038*/ 	.byte	0x04, 0x17
        /*003a*/ 	.short	(.L_17 - .L_16)
.L_16:
        /*003c*/ 	.word	0x00000000
        /*0040*/ 	.short	0x0004
        /*0042*/ 	.short	0x0020
        /*0044*/ 	.byte	0x00, 0xf4, 0x21, 0x00


	//----- nvinfo : EIATTR_KPARAM_INFO
	.align		4
.L_17:
        /*0048*/ 	.byte	0x04, 0x17
        /*004a*/ 	.short	(.L_19 - .L_18)
.L_18:
        /*004c*/ 	.word	0x00000000
        /*0050*/ 	.short	0x0003
        /*0052*/ 	.short	0x0018
        /*0054*/ 	.byte	0x00, 0xf4, 0x21, 0x00


	//----- nvinfo : EIATTR_KPARAM_INFO
	.align		4
.L_19:
        /*0058*/ 	.byte	0x04, 0x17
        /*005a*/ 	.short	(.L_21 - .L_20)
.L_20:
        /*005c*/ 	.word	0x00000000
        /*0060*/ 	.short	0x0002
        /*0062*/ 	.short	0x0010
        /*0064*/ 	.byte	0x00, 0xf4, 0x21, 0x00


	//----- nvinfo : EIATTR_KPARAM_INFO
	.align		4
.L_21:
        /*0068*/ 	.byte	0x04, 0x17
        /*006a*/ 	.short	(.L_23 - .L_22)
.L_22:
        /*006c*/ 	.word	0x00000000
        /*0070*/ 	.short	0x0001
        /*0072*/ 	.short	0x0008
        /*0074*/ 	.byte	0x00, 0xf4, 0x21, 0x00


	//----- nvinfo : EIATTR_KPARAM_INFO
	.align		4
.L_23:
        /*0078*/ 	.byte	0x04, 0x17
        /*007a*/ 	.short	(.L_25 - .L_24)
.L_24:
        /*007c*/ 	.word	0x00000000
        /*0080*/ 	.short	0x0000
        /*0082*/ 	.short	0x0000
        /*0084*/ 	.byte	0x00, 0xf4, 0x21, 0x00


	//----- nvinfo : EIATTR_SPARSE_MMA_MASK
	.align		4
.L_25:
        /*0088*/ 	.byte	0x03, 0x50
        /*008a*/ 	.short	0x0000


	//----- nvinfo : EIATTR_MAXREG_COUNT
	.align		4
        /*008c*/ 	.byte	0x03, 0x1b
        /*008e*/ 	.short	0x00ff


	//----- nvinfo : EIATTR_EXIT_INSTR_OFFSETS
	.align		4
        /*0090*/ 	.byte	0x04, 0x1c
        /*0092*/ 	.short	(.L_27 - .L_26)


	//   ....[0]....
.L_26:
        /*0094*/ 	.word	0x000007b0


	//----- nvinfo : EIATTR_REQNTID
	.align		4
.L_27:
        /*0098*/ 	.byte	0x04, 0x10
        /*009a*/ 	.short	(.L_29 - .L_28)
.L_28:
        /*009c*/ 	.word	0x00000080
        /*00a0*/ 	.word	0x00000001
        /*00a4*/ 	.word	0x00000001


	//----- nvinfo : EIATTR_CBANK_PARAM_SIZE
	.align		4
.L_29:
        /*00a8*/ 	.byte	0x03, 0x19
        /*00aa*/ 	.short	0x003c


	//----- nvinfo : EIATTR_PARAM_CBANK
	.align		4
        /*00ac*/ 	.byte	0x04, 0x0a
        /*00ae*/ 	.short	(.L_31 - .L_30)
	.align		4
.L_30:
        /*00b0*/ 	.word	index@(.nv.constant0.triton_poi_fused_add_cat_mul_relu_sigmoid_28)
        /*00b4*/ 	.short	0x0210
        /*00b6*/ 	.short	0x003c


	//----- nvinfo : EIATTR_SW_WAR
	.align		4
.L_31:
        /*00b8*/ 	.byte	0x04, 0x36
        /*00ba*/ 	.short	(.L_33 - .L_32)
.L_32:
        /*00bc*/ 	.word	0x00000008
.L_33:


//--------------------- .nv.callgraph             --------------------------
	.section	.nv.callgraph,"",@"SHT_CUDA_CALLGRAPH"
	.align	4
	.sectionentsize	8
	.align		4
        /*0000*/ 	.word	0x00000000
	.align		4
        /*0004*/ 	.word	0xffffffff
	.align		4
        /*0008*/ 	.word	0x00000000
	.align		4
        /*000c*/ 	.word	0xfffffffe
	.align		4
        /*0010*/ 	.word	0x00000000
	.align		4
        /*0014*/ 	.word	0xfffffffd
	.align		4
        /*0018*/ 	.word	0x00000000
	.align		4
        /*001c*/ 	.word	0xfffffffc


//--------------------- .text.triton_poi_fused_add_cat_mul_relu_sigmoid_28 --------------------------
	.section	.text.triton_poi_fused_add_cat_mul_relu_sigmoid_28,"ax",@progbits
	.align	128
        .global         triton_poi_fused_add_cat_mul_relu_sigmoid_28
        .type           triton_poi_fused_add_cat_mul_relu_sigmoid_28,@function
        .size           triton_poi_fused_add_cat_mul_relu_sigmoid_28,(.L_x_1 - triton_poi_fused_add_cat_mul_relu_sigmoid_28)
        .other          triton_poi_fused_add_cat_mul_relu_sigmoid_28,@"STO_CUDA_ENTRY STV_DEFAULT"
triton_poi_fused_add_cat_mul_relu_sigmoid_28:
.text.triton_poi_fused_add_cat_mul_relu_sigmoid_28:
[----:B------:R-:W-:Y:S01]  /*0000*/  LDC R1, c[0x0][0x28] ;  /* 0x00000a00ff017b82 */ /* 0x000fe20000000800 */
[----:B------:R-:W1:Y:S07]  /*0010*/  S2R R0, SR_TID.X ;  /* 0x0000000000007919 */ /* 0x000e6e0000002100 */
[----:B------:R-:W2:Y:S01]  /*0020*/  LDC.64 R2, c[0x0][0x228] ;  /* 0x00008a00ff027b82 */ /* 0x000ea20000000a00 */
[----:B------:R-:W-:Y:S01]  /*0030*/  ULDC.64 UR4, c[0x0][0x208] ;  /* 0x0000820000047ab9 */ /* 0x000fe20000000a00 */
[----:B------:R-:W3:Y:S06]  /*0040*/  S2R R7, SR_CTAID.X ;  /* 0x0000000000077919 */ /* 0x000eec0000002500 */
[----:B------:R-:W4:Y:S08]  /*0050*/  LDC.64 R12, c[0x0][0x218] ;  /* 0x00008600ff0c7b82 */ /* 0x000f300000000a00 */
[----:B------:R-:W5:Y:S08]  /*0060*/  LDC.64 R28, c[0x0][0x210] ;  /* 0x00008400ff1c7b82 */ /* 0x000f700000000a00 */
[----:B------:R-:W5:Y:S01]  /*0070*/  LDC.64 R20, c[0x0][0x220] ;  /* 0x00008800ff147b82 */ /* 0x000f620000000a00 */
[----:B-1----:R-:W-:-:S02]  /*0080*/  SHF.L.U32 R0, R0, 0x2, RZ ;  /* 0x0000000200007819 */ /* 0x002fc400000006ff */
[----:B---3--:R-:W-:Y:S02]  /*0090*/  SHF.R.S32.HI R5, RZ, 0x15, R7 ;  /* 0x00000015ff057819 */ /* 0x008fe40000011407 */
[----:B------:R-:W-:Y:S02]  /*00a0*/  LOP3.LUT R0, R0, 0x1fc, RZ, 0xc0, !PT ;  /* 0x000001fc00007812 */ /* 0x000fe400078ec0ff */
[----:B------:R-:W-:Y:S02]  /*00b0*/  SGXT R5, R5, 0x1 ;  /* 0x000000010505781a */ /* 0x000fe40000000200 */
[----:B------:R-:W-:-:S04]  /*00c0*/  LEA R24, R7, R0, 0xa ;  /* 0x0000000007187211 */ /* 0x000fc800078e50ff */
[C---:B------:R-:W-:Y:S02]  /*00d0*/  LEA.HI R9, R5.reuse, R24, RZ, 0x6 ;  /* 0x0000001805097211 */ /* 0x040fe400078f30ff */
[----:B------:R-:W-:Y:S02]  /*00e0*/  IADD3 R22, R24, 0x200, RZ ;  /* 0x0000020018167810 */ /* 0x000fe40007ffe0ff */
[----:B------:R-:W-:Y:S02]  /*00f0*/  SHF.R.S32.HI R9, RZ, 0x6, R9 ;  /* 0x00000006ff097819 */ /* 0x000fe40000011409 */
[----:B------:R-:W-:-:S03]  /*0100*/  LEA.HI R15, R5, R22, RZ, 0x6 ;  /* 0x00000016050f7211 */ /* 0x000fc600078f30ff */
[----:B--2---:R-:W-:Y:S01]  /*0110*/  IMAD.WIDE R10, R9, 0x4, R2 ;  /* 0x00000004090a7825 */ /* 0x004fe200078e0202 */
[----:B------:R-:W-:-:S04]  /*0120*/  SHF.R.S32.HI R15, RZ, 0x6, R15 ;  /* 0x00000006ff0f7819 */ /* 0x000fc8000001140f */
[----:B------:R-:W2:Y:S01]  /*0130*/  LDG.E.EL R0, desc[UR4][R10.64] ;  /* 0x000000040a007981 */ /* 0x000ea2000c2e1900 */
[----:B------:R-:W-:Y:S02]  /*0140*/  IMAD.WIDE R18, R15, 0x4, R2 ;  /* 0x000000040f127825 */ /* 0x000fe400078e0202 */
[----:B------:R-:W1:Y:S03]  /*0150*/  LDC.64 R2, c[0x0][0x230] ;  /* 0x00008c00ff027b82 */ /* 0x000e660000000a00 */
[----:B------:R-:W3:Y:S01]  /*0160*/  LDG.E.EL R23, desc[UR4][R18.64] ;  /* 0x0000000412177981 */ /* 0x000ee2000c2e1900 */
[----:B----4-:R-:W-:-:S04]  /*0170*/  IMAD.WIDE R16, R9, 0x4, R12 ;  /* 0x0000000409107825 */ /* 0x010fc800078e020c */
[----:B-----5:R-:W-:Y:S01]  /*0180*/  IMAD.WIDE R28, R24, 0x4, R28 ;  /* 0x00000004181c7825 */ /* 0x020fe200078e021c */
[----:B------:R-:W4:Y:S03]  /*0190*/  LDG.E.EL R25, desc[UR4][R16.64] ;  /* 0x0000000410197981 */ /* 0x000f26000c2e1900 */
[----:B0-----:R-:W-:Y:S01]  /*01a0*/  IMAD.WIDE R26, R9, 0x4, R20 ;  /* 0x00000004091a7825 */ /* 0x001fe200078e0214 */
[----:B------:R-:W4:Y:S05]  /*01b0*/  LDG.E.128 R4, desc[UR4][R28.64] ;  /* 0x000000041c047981 */ /* 0x000f2a000c1e1d00 */
[----:B------:R-:W5:Y:S01]  /*01c0*/  LDG.E.EL R26, desc[UR4][R26.64] ;  /* 0x000000041a1a7981 */ /* 0x000f62000c2e1900 */
[----:B------:R-:W-:-:S04]  /*01d0*/  IMAD.WIDE R12, R15, 0x4, R12 ;  /* 0x000000040f0c7825 */ /* 0x000fc800078e020c */
[----:B-1----:R-:W-:-:S04]  /*01e0*/  IMAD.WIDE R2, R24, 0x4, R2 ;  /* 0x0000000418027825 */ /* 0x002fc800078e0202 */
[----:B------:R-:W-:Y:S01]  /*01f0*/  IMAD.WIDE R20, R15, 0x4, R20 ;  /* 0x000000040f147825 */ /* 0x000fe200078e0214 */
[----:B------:R-:W4:Y:S04]  /*0200*/  LDG.E.128 R8, desc[UR4][R2.64] ;  /* 0x0000000402087981 */ /* 0x000f28000c1e1d00 */
[----:B------:R-:W4:Y:S04]  /*0210*/  LDG.E.EL R27, desc[UR4][R12.64] ;  /* 0x000000040c1b7981 */ /* 0x000f28000c2e1900 */
[----:B------:R-:W4:Y:S04]  /*0220*/  LDG.E.EL R20, desc[UR4][R20.64] ;  /* 0x0000000414147981 */ /* 0x000f28000c2e1900 */
[----:B------:R-:W4:Y:S04]  /*0230*/  LDG.E.128 R16, desc[UR4][R2.64+0x800] ;  /* 0x0008000402107981 */ /* 0x000f28000c1e1d00 */
[----:B------:R0:W4:Y:S02]  /*0240*/  LDG.E.128 R12, desc[UR4][R28.64+0x800] ;  /* 0x000800041c0c7981 */ /* 0x000124000c1e1d00 */
[----:B0-----:R-:W-:Y:S01]  /*0250*/  HFMA2.MMA R29, -RZ, RZ, 1.625, 0 ;  /* 0x3e800000ff1d7435 */ /* 0x001fe200000001ff */
[----:B------:R-:W-:-:S04]  /*0260*/  SHF.R.S32.HI R3, RZ, 0x1f, R24 ;  /* 0x0000001fff037819 */ /* 0x000fc80000011418 */
[----:B------:R-:W-:Y:S01]  /*0270*/  LEA.HI R3, R3, R24, RZ, 0xf ;  /* 0x0000001803037211 */ /* 0x000fe200078f78ff */
[----:B--2---:R-:W-:-:S04]  /*0280*/  FADD R0, RZ, -R0 ;  /* 0x80000000ff007221 */ /* 0x004fc80000000000 */
[----:B------:R-:W-:Y:S01]  /*0290*/  FMUL R0, R0, 1.4426950216293334961 ;  /* 0x3fb8aa3b00007820 */ /* 0x000fe20000400000 */
[----:B---3--:R-:W-:-:S04]  /*02a0*/  FADD R23, RZ, -R23 ;  /* 0x80000017ff177221 */ /* 0x008fc80000000000 */
[----:B------:R-:W-:Y:S01]  /*02b0*/  FSETP.GEU.AND P0, PT, R0, -126, PT ;  /* 0xc2fc00000000780b */ /* 0x000fe20003f0e000 */
[----:B------:R-:W-:-:S05]  /*02c0*/  FMUL R28, R23, 1.4426950216293334961 ;  /* 0x3fb8aa3b171c7820 */ /* 0x000fca0000400000 */
[----:B------:R-:W-:-:S07]  /*02d0*/  FSETP.GEU.AND P1, PT, R28, -126, PT ;  /* 0xc2fc00001c00780b */ /* 0x000fce0003f2e000 */
[----:B------:R-:W-:-:S04]  /*02e0*/  @!P0 FMUL R0, R0, 0.5 ;  /* 0x3f00000000008820 */ /* 0x000fc80000400000 */
[----:B------:R-:W0:Y:S02]  /*02f0*/  MUFU.EX2 R23, R0 ;  /* 0x0000000000177308 */ /* 0x000e240000000800 */
[----:B------:R-:W-:-:S06]  /*0300*/  @!P1 FMUL R28, R28, 0.5 ;  /* 0x3f0000001c1c9820 */ /* 0x000fcc0000400000 */
[----:B------:R-:W1:Y:S01]  /*0310*/  MUFU.EX2 R21, R28 ;  /* 0x0000001c00157308 */ /* 0x000e620000000800 */
[----:B0-----:R-:W-:-:S04]  /*0320*/  @!P0 FMUL R23, R23, R23 ;  /* 0x0000001717178220 */ /* 0x001fc80000400000 */
[----:B------:R-:W-:Y:S01]  /*0330*/  FADD R2, R23, 1 ;  /* 0x3f80000017027421 */ /* 0x000fe20000000000 */
[----:B-1----:R-:W-:-:S04]  /*0340*/  @!P1 FMUL R21, R21, R21 ;  /* 0x0000001515159220 */ /* 0x002fc80000400000 */
[----:B------:R-:W-:Y:S01]  /*0350*/  FSETP.GT.AND P0, PT, R2, 8.50705917302346158658e+37, PT ;  /* 0x7e8000000200780b */ /* 0x000fe20003f04000 */
[----:B------:R-:W-:-:S05]  /*0360*/  FADD R21, R21, 1 ;  /* 0x3f80000015157421 */ /* 0x000fca0000000000 */
[----:B------:R-:W-:-:S07]  /*0370*/  FSETP.GT.AND P1, PT, R21, 8.50705917302346158658e+37, PT ;  /* 0x7e8000001500780b */ /* 0x000fce0003f24000 */
[----:B------:R-:W-:-:S04]  /*0380*/  @P0 FMUL R2, R2, 0.25 ;  /* 0x3e80000002020820 */ /* 0x000fc80000400000 */
[----:B------:R-:W0:Y:S02]  /*0390*/  MUFU.RCP R23, R2 ;  /* 0x0000000200177308 */ /* 0x000e240000001000 */
[----:B------:R-:W-:Y:S01]  /*03a0*/  @P1 FMUL R21, R21, 0.25 ;  /* 0x3e80000015151820 */ /* 0x000fe20000400000 */
[----:B------:R-:W-:-:S05]  /*03b0*/  FSEL R0, R29, 1, P0 ;  /* 0x3f8000001d007808 */ /* 0x000fca0000000000 */
[----:B------:R-:W1:Y:S01]  /*03c0*/  MUFU.RCP R21, R21 ;  /* 0x0000001500157308 */ /* 0x000e620000001000 */
[----:B0-----:R-:W-:Y:S01]  /*03d0*/  FMUL R23, R23, R0 ;  /* 0x0000000017177220 */ /* 0x001fe20000400000 */
[----:B------:R-:W-:Y:S02]  /*03e0*/  FSEL R0, R29, 1, P1 ;  /* 0x3f8000001d007808 */ /* 0x000fe40000800000 */
[----:B------:R-:W-:-:S04]  /*03f0*/  LOP3.LUT R29, R3, 0xffff8000, RZ, 0xc0, !PT ;  /* 0xffff8000031d7812 */ /* 0x000fc800078ec0ff */
[----:B------:R-:W-:Y:S01]  /*0400*/  IADD3 R29, R24, -R29, RZ ;  /* 0x8000001d181d7210 */ /* 0x000fe20007ffe0ff */
[----:B-1----:R-:W-:Y:S01]  /*0410*/  FMUL R21, R21, R0 ;  /* 0x0000000015157220 */ /* 0x002fe20000400000 */
[----:B------:R-:W-:Y:S01]  /*0420*/  SHF.R.S32.HI R0, RZ, 0xf, R3 ;  /* 0x0000000fff007819 */ /* 0x000fe20000011403 */
[----:B----4-:R-:W-:-:S04]  /*0430*/  FADD R2, R6, -R25 ;  /* 0x8000001906027221 */ /* 0x010fc80000000000 */
[----:B------:R-:W-:Y:S02]  /*0440*/  IMAD R0, R0, 0x9000, R29 ;  /* 0x0000900000007824 */ /* 0x000fe400078e021d */
[--C-:B------:R-:W-:Y:S01]  /*0450*/  FADD R29, R5, -R25.reuse ;  /* 0x80000019051d7221 */ /* 0x100fe20000000000 */
[----:B------:R-:W-:Y:S01]  /*0460*/  SHF.R.S32.HI R5, RZ, 0x1f, R22 ;  /* 0x0000001fff057819 */ /* 0x000fe20000011416 */
[--C-:B------:R-:W-:Y:S01]  /*0470*/  FADD R7, R7, -R25.reuse ;  /* 0x8000001907077221 */ /* 0x100fe20000000000 */
[----:B------:R-:W-:Y:S02]  /*0480*/  FADD R3, R4, -R25 ;  /* 0x8000001904037221 */ /* 0x000fe40000000000 */
[----:B------:R-:W-:Y:S01]  /*0490*/  LEA.HI R4, R5, R22, RZ, 0xf ;  /* 0x0000001605047211 */ /* 0x000fe200078f78ff */
[C---:B-----5:R-:W-:Y:S01]  /*04a0*/  FMUL R6, R26.reuse, R7 ;  /* 0x000000071a067220 */ /* 0x060fe20000400000 */
[C---:B------:R-:W-:Y:S01]  /*04b0*/  FMUL R5, R26.reuse, R2 ;  /* 0x000000021a057220 */ /* 0x040fe20000400000 */
[C---:B------:R-:W-:Y:S01]  /*04c0*/  FMUL R28, R26.reuse, R29 ;  /* 0x0000001d1a1c7220 */ /* 0x040fe20000400000 */
[----:B------:R-:W-:Y:S01]  /*04d0*/  FMUL R26, R26, R3 ;  /* 0x000000031a1a7220 */ /* 0x000fe20000400000 */
[----:B------:R-:W-:-:S02]  /*04e0*/  LOP3.LUT R3, R4, 0xffff8000, RZ, 0xc0, !PT ;  /* 0xffff800004037812 */ /* 0x000fc400078ec0ff */
[----:B------:R-:W-:Y:S02]  /*04f0*/  SHF.R.S32.HI R4, RZ, 0xf, R4 ;  /* 0x0000000fff047819 */ /* 0x000fe40000011404 */
[----:B------:R-:W-:Y:S01]  /*0500*/  IADD3 R7, R22, -R3, RZ ;  /* 0x8000000316077210 */ /* 0x000fe20007ffe0ff */
[C---:B------:R-:W-:Y:S01]  /*0510*/  FFMA R11, R23.reuse, R6, R11 ;  /* 0x00000006170b7223 */ /* 0x040fe2000000000b */
[----:B------:R-:W0:Y:S03]  /*0520*/  LDC.64 R2, c[0x0][0x238] ;  /* 0x00008e00ff027b82 */ /* 0x000e260000000a00 */
[----:B------:R-:W-:Y:S02]  /*0530*/  IMAD R4, R4, 0x9000, R7 ;  /* 0x0000900004047824 */ /* 0x000fe400078e0207 */
[----:B------:R-:W-:-:S03]  /*0540*/  FFMA R8, R23, R26, R8 ;  /* 0x0000001a17087223 */ /* 0x000fc60000000008 */
[----:B------:R-:W1:Y:S01]  /*0550*/  LDC.64 R6, c[0x0][0x240] ;  /* 0x00009000ff067b82 */ /* 0x000e620000000a00 */
[C---:B------:R-:W-:Y:S01]  /*0560*/  FFMA R9, R23.reuse, R28, R9 ;  /* 0x0000001c17097223 */ /* 0x040fe20000000009 */
[----:B------:R-:W-:Y:S01]  /*0570*/  FFMA R10, R23, R5, R10 ;  /* 0x00000005170a7223 */ /* 0x000fe2000000000a */
[--C-:B------:R-:W-:Y:S01]  /*0580*/  FADD R5, R12, -R27.reuse ;  /* 0x8000001b0c057221 */ /* 0x100fe20000000000 */
[--C-:B------:R-:W-:Y:S01]  /*0590*/  FADD R13, R13, -R27.reuse ;  /* 0x8000001b0d0d7221 */ /* 0x100fe20000000000 */
[--C-:B------:R-:W-:Y:S01]  /*05a0*/  FADD R23, R14, -R27.reuse ;  /* 0x8000001b0e177221 */ /* 0x100fe20000000000 */
[----:B------:R-:W-:Y:S01]  /*05b0*/  FADD R15, R15, -R27 ;  /* 0x8000001b0f0f7221 */ /* 0x000fe20000000000 */
[C---:B------:R-:W-:Y:S01]  /*05c0*/  FMUL R5, R20.reuse, R5 ;  /* 0x0000000514057220 */ /* 0x040fe20000400000 */
[C---:B------:R-:W-:Y:S01]  /*05d0*/  FMUL R12, R20.reuse, R13 ;  /* 0x0000000d140c7220 */ /* 0x040fe20000400000 */
[C---:B------:R-:W-:Y:S01]  /*05e0*/  FMUL R23, R20.reuse, R23 ;  /* 0x0000001714177220 */ /* 0x040fe20000400000 */
[----:B------:R-:W-:Y:S01]  /*05f0*/  FMUL R20, R20, R15 ;  /* 0x0000000f14147220 */ /* 0x000fe20000400000 */
[C---:B------:R-:W-:Y:S01]  /*0600*/  FFMA R16, R21.reuse, R5, R16 ;  /* 0x0000000515107223 */ /* 0x040fe20000000010 */
[C---:B------:R-:W-:Y:S01]  /*0610*/  FFMA R17, R21.reuse, R12, R17 ;  /* 0x0000000c15117223 */ /* 0x040fe20000000011 */
[C---:B------:R-:W-:Y:S01]  /*0620*/  FFMA R18, R21.reuse, R23, R18 ;  /* 0x0000001715127223 */ /* 0x040fe20000000012 */
[----:B------:R-:W-:Y:S01]  /*0630*/  FFMA R19, R21, R20, R19 ;  /* 0x0000001415137223 */ /* 0x000fe20000000013 */
[----:B------:R-:W-:-:S02]  /*0640*/  FSETP.GEU.AND P6, PT, R11, RZ, PT ;  /* 0x000000ff0b00720b */ /* 0x000fc40003fce000 */
[----:B------:R-:W-:Y:S02]  /*0650*/  FSETP.GEU.AND P0, PT, R10, RZ, PT ;  /* 0x000000ff0a00720b */ /* 0x000fe40003f0e000 */
[----:B------:R-:W-:Y:S02]  /*0660*/  SEL R11, R11, RZ, P6 ;  /* 0x000000ff0b0b7207 */ /* 0x000fe40003000000 */
[----:B------:R-:W-:Y:S02]  /*0670*/  FSETP.GEU.AND P1, PT, R9, RZ, PT ;  /* 0x000000ff0900720b */ /* 0x000fe40003f2e000 */
[----:B------:R-:W-:Y:S02]  /*0680*/  FSETP.GEU.AND P2, PT, R8, RZ, PT ;  /* 0x000000ff0800720b */ /* 0x000fe40003f4e000 */
[----:B------:R-:W-:Y:S02]  /*0690*/  FSETP.GEU.AND P3, PT, R19, RZ, PT ;  /* 0x000000ff1300720b */ /* 0x000fe40003f6e000 */
[----:B------:R-:W-:-:S02]  /*06a0*/  FSETP.GEU.AND P4, PT, R18, RZ, PT ;  /* 0x000000ff1200720b */ /* 0x000fc40003f8e000 */
[----:B------:R-:W-:Y:S02]  /*06b0*/  FSETP.GEU.AND P5, PT, R16, RZ, PT ;  /* 0x000000ff1000720b */ /* 0x000fe40003fae000 */
[----:B------:R-:W-:Y:S01]  /*06c0*/  FSETP.GEU.AND P6, PT, R17, RZ, PT ;  /* 0x000000ff1100720b */ /* 0x000fe20003fce000 */
[----:B0-----:R-:W-:Y:S01]  /*06d0*/  IMAD.WIDE R2, R24, 0x4, R2 ;  /* 0x0000000418027825 */ /* 0x001fe200078e0202 */
[----:B------:R-:W-:Y:S02]  /*06e0*/  SEL R10, R10, RZ, P0 ;  /* 0x000000ff0a0a7207 */ /* 0x000fe40000000000 */
[----:B------:R-:W-:Y:S02]  /*06f0*/  SEL R9, R9, RZ, P1 ;  /* 0x000000ff09097207 */ /* 0x000fe40000800000 */
[----:B------:R-:W-:Y:S02]  /*0700*/  SEL R8, R8, RZ, P2 ;  /* 0x000000ff08087207 */ /* 0x000fe40001000000 */
[----:B------:R-:W-:-:S02]  /*0710*/  SEL R15, R19, RZ, P3 ;  /* 0x000000ff130f7207 */ /* 0x000fc40001800000 */
[----:B------:R-:W-:Y:S02]  /*0720*/  SEL R14, R18, RZ, P4 ;  /* 0x000000ff120e7207 */ /* 0x000fe40002000000 */
[----:B------:R-:W-:Y:S02]  /*0730*/  SEL R12, R16, RZ, P5 ;  /* 0x000000ff100c7207 */ /* 0x000fe40002800000 */
[----:B------:R-:W-:Y:S01]  /*0740*/  SEL R13, R17, RZ, P6 ;  /* 0x000000ff110d7207 */ /* 0x000fe20003000000 */
[--C-:B-1----:R-:W-:Y:S01]  /*0750*/  IMAD.WIDE R16, R0, 0x4, R6.reuse ;  /* 0x0000000400107825 */ /* 0x102fe200078e0206 */
[----:B------:R-:W-:Y:S03]  /*0760*/  STG.E.128 desc[UR4][R2.64], R8 ;  /* 0x0000000802007986 */ /* 0x000fe6000c101d04 */
[----:B------:R-:W-:Y:S01]  /*0770*/  IMAD.WIDE R4, R4, 0x4, R6 ;  /* 0x0000000404047825 */ /* 0x000fe200078e0206 */
[----:B------:R-:W-:Y:S04]  /*0780*/  STG.E.128 desc[UR4][R2.64+0x800], R12 ;  /* 0x0008000c02007986 */ /* 0x000fe8000c101d04 */
[----:B------:R-:W-:Y:S04]  /*0790*/  STG.E.128 desc[UR4][R16.64], R8 ;  /* 0x0000000810007986 */ /* 0x000fe8000c101d04 */
[----:B------:R-:W-:Y:S01]  /*07a0*/  STG.E.128 desc[UR4][R4.64], R12 ;  /* 0x0000000c04007986 */ /* 0x000fe2000c101d04 */
[----:B------:R-:W-:Y:S05]  /*07b0*/  EXIT ;  /* 0x000000000000794d */ /* 0x000fea0003800000 */
.L_x_0:
[----:B------:R-:W-:-:S00]  /*07c0*/  BRA `(.L_x_0) ;  /* 0xfffffffc00fc7947 */ /* 0x000fc0000383ffff */
[----:B------:R-:W-:-:S00]  /*07d0*/  NOP ;  /* 0x0000000000007918 */ /* 0x000fc00000000000 */
        /* <DEDUP_REMOVED lines=10> */
.L_x_1:


//--------------------- .nv.constant0.triton_poi_fused_add_cat_mul_relu_sigmoid_28 --------------------------
	.section	.nv.constant0.triton_poi_fused_add_cat_mul_relu_sigmoid_28,"a",@progbits
	.sectionflags	@""
	.align	4
.nv.constant0.triton_poi_fused_add_cat_mul_relu_sigmoid_28:
	.zero		588
